//
// Generated by NVIDIA NVVM Compiler
//
// Compiler Build ID: CL-36424714
// Cuda compilation tools, release 13.0, V13.0.88
// Based on NVVM 20.0.0
//

.version 9.0
.target sm_100
.address_size 64

	// .globl	_Z11oddEvenSortPii

.visible .entry _Z11oddEvenSortPii(
	.param .u64 .ptr .align 1 _Z11oddEvenSortPii_param_0,
	.param .u32 _Z11oddEvenSortPii_param_1
)
{
	.reg .pred 	%p<26>;
	.reg .b32 	%r<39>;
	.reg .b64 	%rd<7>;

	ld.param.u64 	%rd3, [_Z11oddEvenSortPii_param_0];
	ld.param.u32 	%r24, [_Z11oddEvenSortPii_param_1];
	setp.lt.s32 	%p3, %r24, 1;
	@%p3 bra 	$L__BB0_26;
	mov.u32 	%r26, %tid.x;
	mov.u32 	%r27, %ntid.x;
	mov.u32 	%r28, %ctaid.x;
	mad.lo.s32 	%r29, %r28, %r27, %r26;
	cvta.to.global.u64 	%rd4, %rd3;
	and.b32  	%r31, %r29, -2147483647;
	setp.eq.s32 	%p4, %r31, 1;
	add.s32 	%r32, %r24, -1;
	setp.lt.s32 	%p5, %r29, %r32;
	and.pred  	%p1, %p4, %p5;
	mul.wide.u32 	%rd5, %r29, 4;
	add.s64 	%rd1, %rd4, %rd5;
	and.b32  	%r33, %r29, 1;
	setp.eq.b32 	%p6, %r33, 1;
	not.pred 	%p7, %p6;
	and.pred  	%p2, %p7, %p5;
	mul.wide.s32 	%rd6, %r29, 4;
	add.s64 	%rd2, %rd4, %rd6;
	and.b32  	%r1, %r24, 3;
	setp.lt.u32 	%p8, %r24, 4;
	mov.b32 	%r38, 0;
	@%p8 bra 	$L__BB0_16;
	and.b32  	%r38, %r24, 2147483644;
	neg.s32 	%r35, %r38;
	not.pred 	%p9, %p2;
$L__BB0_3:
	@%p9 bra 	$L__BB0_6;
	ld.global.u32 	%r5, [%rd2];
	ld.global.u32 	%r6, [%rd2+4];
	setp.le.s32 	%p10, %r5, %r6;
	@%p10 bra 	$L__BB0_6;
	st.global.u32 	[%rd2], %r6;
	st.global.u32 	[%rd2+4], %r5;
$L__BB0_6:
	bar.sync 	0;
	not.pred 	%p11, %p1;
	@%p11 bra 	$L__BB0_9;
	ld.global.u32 	%r7, [%rd1];
	ld.global.u32 	%r8, [%rd1+4];
	setp.le.s32 	%p12, %r7, %r8;
	@%p12 bra 	$L__BB0_9;
	st.global.u32 	[%rd1], %r8;
	st.global.u32 	[%rd1+4], %r7;
$L__BB0_9:
	bar.sync 	0;
	@%p9 bra 	$L__BB0_12;
	ld.global.u32 	%r9, [%rd2];
	ld.global.u32 	%r10, [%rd2+4];
	setp.le.s32 	%p14, %r9, %r10;
	@%p14 bra 	$L__BB0_12;
	st.global.u32 	[%rd2], %r10;
	st.global.u32 	[%rd2+4], %r9;
$L__BB0_12:
	bar.sync 	0;
	@%p11 bra 	$L__BB0_15;
	ld.global.u32 	%r11, [%rd1];
	ld.global.u32 	%r12, [%rd1+4];
	setp.le.s32 	%p16, %r11, %r12;
	@%p16 bra 	$L__BB0_15;
	st.global.u32 	[%rd1], %r12;
	st.global.u32 	[%rd1+4], %r11;
$L__BB0_15:
	bar.sync 	0;
	add.s32 	%r35, %r35, 4;
	setp.ne.s32 	%p17, %r35, 0;
	@%p17 bra 	$L__BB0_3;
$L__BB0_16:
	setp.eq.s32 	%p18, %r1, 0;
	@%p18 bra 	$L__BB0_26;
	neg.s32 	%r37, %r1;
	not.pred 	%p23, %p2;
	not.pred 	%p21, %p1;
$L__BB0_18:
	.pragma "nounroll";
	and.b32  	%r34, %r38, 1;
	setp.eq.b32 	%p19, %r34, 1;
	not.pred 	%p20, %p19;
	@%p20 bra 	$L__BB0_22;
	@%p21 bra 	$L__BB0_25;
	ld.global.u32 	%r18, [%rd1];
	ld.global.u32 	%r19, [%rd1+4];
	setp.le.s32 	%p22, %r18, %r19;
	@%p22 bra 	$L__BB0_25;
	st.global.u32 	[%rd1], %r19;
	st.global.u32 	[%rd1+4], %r18;
	bra.uni 	$L__BB0_25;
$L__BB0_22:
	@%p23 bra 	$L__BB0_25;
	ld.global.u32 	%r20, [%rd2];
	ld.global.u32 	%r21, [%rd2+4];
	setp.le.s32 	%p24, %r20, %r21;
	@%p24 bra 	$L__BB0_25;
	st.global.u32 	[%rd2], %r21;
	st.global.u32 	[%rd2+4], %r20;
$L__BB0_25:
	bar.sync 	0;
	add.s32 	%r38, %r38, 1;
	add.s32 	%r37, %r37, 1;
	setp.ne.s32 	%p25, %r37, 0;
	@%p25 bra 	$L__BB0_18;
$L__BB0_26:
	ret;

}


// ===== COMPILED SASS (sm_100) =====

	.target	sm_100

	.elftype	@"ET_EXEC"


//--------------------- .note.nv.tkinfo           --------------------------
	.section	.note.nv.tkinfo,"",@"SHT_NOTE"
	.sectionflags	@"SHF_NOTE_NV_TKINFO"
	.tkinfo
        /*0018*/ 	.word	0x00000002
        /*0030*/ 	.string	""
        /*0030*/ 	.string	"ptxas"
        /*0030*/ 	.string	"Cuda compilation tools, release 13.0, V13.0.88"
        /*0030*/ 	.string	"Build cuda_13.0.r13.0/compiler.36424714_0"
        /*0030*/ 	.string	"-arch sm_100 -m 64 "



//--------------------- .note.nv.cuinfo           --------------------------
	.section	.note.nv.cuinfo,"",@"SHT_NOTE"
	.sectionflags	@"SHF_NOTE_NV_CUINFO"
        /*0018*/ 	.short	0x0002
        /*001a*/ 	.short	0x0064
        /*001c*/ 	.short	0x0082
	.zero		2


//--------------------- .nv.info                  --------------------------
	.section	.nv.info,"",@"SHT_CUDA_INFO"
	.align	4


	//----- nvinfo : EIATTR_REGCOUNT
	.align		4
        /*0000*/ 	.byte	0x04, 0x2f
        /*0002*/ 	.short	(.L_1 - .L_0)
	.align		4
.L_0:
        /*0004*/ 	.word	index@(_Z11oddEvenSortPii)
        /*0008*/ 	.word	0x0000000c


	//----- nvinfo : EIATTR_FRAME_SIZE
	.align		4
.L_1:
        /*000c*/ 	.byte	0x04, 0x11
        /*000e*/ 	.short	(.L_3 - .L_2)
	.align		4
.L_2:
        /*0010*/ 	.word	index@(_Z11oddEvenSortPii)
        /*0014*/ 	.word	0x00000000


	//----- nvinfo : EIATTR_MIN_STACK_SIZE
	.align		4
.L_3:
        /*0018*/ 	.byte	0x04, 0x12
        /*001a*/ 	.short	(.L_5 - .L_4)
	.align		4
.L_4:
        /*001c*/ 	.word	index@(_Z11oddEvenSortPii)
        /*0020*/ 	.word	0x00000000
.L_5:


//--------------------- .nv.compat                --------------------------
	.section	.nv.compat,"",@"SHT_CUDA_COMPAT_INFO"
	.align	4
        /*0000*/ 	.byte	0x02, 0x09, 0x00, 0x00, 0x02, 0x02, 0x01, 0x00, 0x02, 0x05, 0x05, 0x00, 0x03, 0x07, 0x01, 0x01
        /*0010*/ 	.byte	0x02, 0x03, 0x00, 0x00, 0x02, 0x06, 0x01, 0x00, 0x04, 0x0b, 0x08, 0x00, 0x09, 0x00, 0x00, 0x00
        /*0020*/ 	.byte	0x00, 0x00, 0x00, 0x00


//--------------------- .nv.info._Z11oddEvenSortPii --------------------------
	.section	.nv.info._Z11oddEvenSortPii,"",@"SHT_CUDA_INFO"
	.sectionflags	@""
	.align	4


	//----- nvinfo : EIATTR_CUDA_API_VERSION
	.align		4
        /*0000*/ 	.byte	0x04, 0x37
        /*0002*/ 	.short	(.L_7 - .L_6)
.L_6:
        /*0004*/ 	.word	0x00000082


	//----- nvinfo : EIATTR_KPARAM_INFO
	.align		4
.L_7:
        /*0008*/ 	.byte	0x04, 0x17
        /*000a*/ 	.short	(.L_9 - .L_8)
.L_8:
        /*000c*/ 	.word	0x00000000
        /*0010*/ 	.short	0x0001
        /*0012*/ 	.short	0x0008
        /*0014*/ 	.byte	0x00, 0xf0, 0x11, 0x00


	//----- nvinfo : EIATTR_KPARAM_INFO
	.align		4
.L_9:
        /*0018*/ 	.byte	0x04, 0x17
        /*001a*/ 	.short	(.L_11 - .L_10)
.L_10:
        /*001c*/ 	.word	0x00000000
        /*0020*/ 	.short	0x0000
        /*0022*/ 	.short	0x0000
        /*0024*/ 	.byte	0x00, 0xf5, 0x21, 0x00


	//----- nvinfo : EIATTR_SPARSE_MMA_MASK
	.align		4
.L_11:
        /*0028*/ 	.byte	0x03, 0x50
        /*002a*/ 	.short	0x0000


	//----- nvinfo : EIATTR_MAXREG_COUNT
	.align		4
        /*002c*/ 	.byte	0x03, 0x1b
        /*002e*/ 	.short	0x00ff


	//----- nvinfo : EIATTR_NUM_BARRIERS
	.align		4
        /*0030*/ 	.byte	0x02, 0x4c
        /*0032*/ 	.byte	0x01
	.zero		1


	//----- nvinfo : EIATTR_MERCURY_ISA_VERSION
	.align		4
        /*0034*/ 	.byte	0x03, 0x5f
        /*0036*/ 	.short	0x0101


	//----- nvinfo : EIATTR_VRC_CTA_INIT_COUNT
	.align		4
        /*0038*/ 	.byte	0x02, 0x4a
	.zero		1
	.zero		1


	//----- nvinfo : EIATTR_EXIT_INSTR_OFFSETS
	.align		4
        /*003c*/ 	.byte	0x04, 0x1c
        /*003e*/ 	.short	(.L_13 - .L_12)


	//   ....[0]....
.L_12:
        /*0040*/ 	.word	0x00000030


	//   ....[1]....
        /*0044*/ 	.word	0x00000400


	//   ....[2]....
        /*0048*/ 	.word	0x000005a0


	//----- nvinfo : EIATTR_CRS_STACK_SIZE
	.align		4
.L_13:
        /*004c*/ 	.byte	0x04, 0x1e
        /*004e*/ 	.short	(.L_15 - .L_14)
.L_14:
        /*0050*/ 	.word	0x00000000


	//----- nvinfo : EIATTR_CBANK_PARAM_SIZE
	.align		4
.L_15:
        /*0054*/ 	.byte	0x03, 0x19
        /*0056*/ 	.short	0x000c


	//----- nvinfo : EIATTR_PARAM_CBANK
	.align		4
        /*0058*/ 	.byte	0x04, 0x0a
        /*005a*/ 	.short	(.L_17 - .L_16)
	.align		4
.L_16:
        /*005c*/ 	.word	index@(.nv.constant0._Z11oddEvenSortPii)
        /*0060*/ 	.short	0x0380
        /*0062*/ 	.short	0x000c


	//----- nvinfo : EIATTR_SW_WAR
	.align		4
.L_17:
        /*0064*/ 	.byte	0x04, 0x36
        /*0066*/ 	.short	(.L_19 - .L_18)
.L_18:
        /*0068*/ 	.word	0x00000008
.L_19:


//--------------------- .nv.callgraph             --------------------------
	.section	.nv.callgraph,"",@"SHT_CUDA_CALLGRAPH"
	.align	4
	.sectionentsize	8
	.align		4
        /*0000*/ 	.word	0x00000000
	.align		4
        /*0004*/ 	.word	0xffffffff
	.align		4
        /*0008*/ 	.word	0x00000000
	.align		4
        /*000c*/ 	.word	0xfffffffe
	.align		4
        /*0010*/ 	.word	0x00000000
	.align		4
        /*0014*/ 	.word	0xfffffffd
	.align		4
        /*0018*/ 	.word	0x00000000
	.align		4
        /*001c*/ 	.word	0xfffffffc


//--------------------- .text._Z11oddEvenSortPii  --------------------------
	.section	.text._Z11oddEvenSortPii,"ax",@progbits
	.align	128
        .global         _Z11oddEvenSortPii
        .type           _Z11oddEvenSortPii,@function
        .size           _Z11oddEvenSortPii,(.L_x_15 - _Z11oddEvenSortPii)
        .other          _Z11oddEvenSortPii,@"STO_CUDA_ENTRY STV_DEFAULT"
_Z11oddEvenSortPii:
.text._Z11oddEvenSortPii:
[----:B------:R-:W-:Y:S08]  /*0000*/  LDC R1, c[0x0][0x37c] ;  /* 0x0000df00ff017b82 */ /* 0x000ff00000000800 */
[----:B------:R-:W0:Y:S02]  /*0010*/  LDC R8, c[0x0][0x388] ;  /* 0x0000e200ff087b82 */ /* 0x000e240000000800 */
[----:B0-----:R-:W-:-:S13]  /*0020*/  ISETP.GE.AND P0, PT, R8, 0x1, PT ;  /* 0x000000010800780c */ /* 0x001fda0003f06270 */
[----:B------:R-:W-:Y:S05]  /*0030*/  @!P0 EXIT ;  /* 0x000000000000894d */ /* 0x000fea0003800000 */
[----:B------:R-:W0:Y:S01]  /*0040*/  S2R R7, SR_TID.X ;  /* 0x0000000000077919 */ /* 0x000e220000002100 */
[----:B------:R-:W0:Y:S01]  /*0050*/  LDCU UR4, c[0x0][0x360] ;  /* 0x00006c00ff0477ac */ /* 0x000e220008000800 */
[----:B------:R-:W1:Y:S01]  /*0060*/  LDC.64 R4, c[0x0][0x380] ;  /* 0x0000e000ff047b82 */ /* 0x000e620000000a00 */
[----:B------:R-:W-:Y:S01]  /*0070*/  ISETP.GE.U32.AND P2, PT, R8, 0x4, PT ;  /* 0x000000040800780c */ /* 0x000fe20003f46070 */
[----:B------:R-:W0:Y:S01]  /*0080*/  S2R R0, SR_CTAID.X ;  /* 0x0000000000007919 */ /* 0x000e220000002500 */
[----:B------:R-:W-:Y:S02]  /*0090*/  IMAD.MOV.U32 R6, RZ, RZ, RZ ;  /* 0x000000ffff067224 */ /* 0x000fe400078e00ff */
[----:B0-----:R-:W-:Y:S01]  /*00a0*/  IMAD R7, R0, UR4, R7 ;  /* 0x0000000400077c24 */ /* 0x001fe2000f8e0207 */
[----:B------:R-:W0:Y:S01]  /*00b0*/  LDCU.64 UR4, c[0x0][0x358] ;  /* 0x00006b00ff0477ac */ /* 0x000e220008000a00 */
[----:B------:R-:W-:-:S03]  /*00c0*/  VIADD R0, R8, 0xffffffff ;  /* 0xffffffff08007836 */ /* 0x000fc60000000000 */
[C---:B------:R-:W-:Y:S02]  /*00d0*/  LOP3.LUT R2, R7.reuse, 0x1, RZ, 0xc0, !PT ;  /* 0x0000000107027812 */ /* 0x040fe400078ec0ff */
[C---:B------:R-:W-:Y:S02]  /*00e0*/  ISETP.GE.AND P0, PT, R7.reuse, R0, PT ;  /* 0x000000000700720c */ /* 0x040fe40003f06270 */
[----:B------:R-:W-:-:S04]  /*00f0*/  LOP3.LUT R0, R7, 0x80000001, RZ, 0xc0, !PT ;  /* 0x8000000107007812 */ /* 0x000fc800078ec0ff */
[----:B------:R-:W-:Y:S02]  /*0100*/  ISETP.EQ.AND P1, PT, R0, 0x1, !P0 ;  /* 0x000000010000780c */ /* 0x000fe40004722270 */
[----:B------:R-:W-:Y:S01]  /*0110*/  ISETP.NE.U32.AND P0, PT, R2, 0x1, !P0 ;  /* 0x000000010200780c */ /* 0x000fe20004705070 */
[----:B-1----:R-:W-:Y:S01]  /*0120*/  IMAD.WIDE.U32 R2, R7, 0x4, R4 ;  /* 0x0000000407027825 */ /* 0x002fe200078e0004 */
[----:B------:R-:W-:-:S03]  /*0130*/  LOP3.LUT R0, R8, 0x3, RZ, 0xc0, !PT ;  /* 0x0000000308007812 */ /* 0x000fc600078ec0ff */
[----:B------:R-:W-:Y:S01]  /*0140*/  IMAD.WIDE R4, R7, 0x4, R4 ;  /* 0x0000000407047825 */ /* 0x000fe200078e0204 */
[----:B0-----:R-:W-:Y:S07]  /*0150*/  @!P2 BRA `(.L_x_0) ;  /* 0x0000000000a4a947 */ /* 0x001fee0003800000 */
[----:B------:R-:W-:-:S05]  /*0160*/  LOP3.LUT R6, R8, 0x7ffffffc, RZ, 0xc0, !PT ;  /* 0x7ffffffc08067812 */ /* 0x000fca00078ec0ff */
[----:B------:R-:W-:-:S07]  /*0170*/  IMAD.MOV R9, RZ, RZ, -R6 ;  /* 0x000000ffff097224 */ /* 0x000fce00078e0a06 */
.L_x_9:
[----:B------:R-:W-:Y:S04]  /*0180*/  BSSY.RECONVERGENT B0, `(.L_x_1) ;  /* 0x0000007000007945 */ /* 0x000fe80003800200 */
[----:B0123--:R-:W-:Y:S05]  /*0190*/  @!P0 BRA `(.L_x_2) ;  /* 0x0000000000148947 */ /* 0x00ffea0003800000 */
[----:B------:R-:W2:Y:S04]  /*01a0*/  LDG.E R7, desc[UR4][R4.64] ;  /* 0x0000000404077981 */ /* 0x000ea8000c1e1900 */
[----:B------:R-:W2:Y:S02]  /*01b0*/  LDG.E R8, desc[UR4][R4.64+0x4] ;  /* 0x0000040404087981 */ /* 0x000ea4000c1e1900 */
[----:B--2---:R-:W-:-:S13]  /*01c0*/  ISETP.GT.AND P2, PT, R7, R8, PT ;  /* 0x000000080700720c */ /* 0x004fda0003f44270 */
[----:B------:R0:W-:Y:S04]  /*01d0*/  @P2 STG.E desc[UR4][R4.64], R8 ;  /* 0x0000000804002986 */ /* 0x0001e8000c101904 */
[----:B------:R0:W-:Y:S02]  /*01e0*/  @P2 STG.E desc[UR4][R4.64+0x4], R7 ;  /* 0x0000040704002986 */ /* 0x0001e4000c101904 */
.L_x_2:
[----:B------:R-:W-:Y:S05]  /*01f0*/  BSYNC.RECONVERGENT B0 ;  /* 0x0000000000007941 */ /* 0x000fea0003800200 */
.L_x_1:
[----:B------:R-:W-:Y:S06]  /*0200*/  BAR.SYNC.DEFER_BLOCKING 0x0 ;  /* 0x0000000000007b1d */ /* 0x000fec0000010000 */
[----:B------:R-:W-:Y:S04]  /*0210*/  BSSY.RECONVERGENT B0, `(.L_x_3) ;  /* 0x0000007000007945 */ /* 0x000fe80003800200 */
[----:B------:R-:W-:Y:S05]  /*0220*/  @!P1 BRA `(.L_x_4) ;  /* 0x0000000000149947 */ /* 0x000fea0003800000 */
[----:B0-----:R-:W2:Y:S04]  /*0230*/  LDG.E R7, desc[UR4][R2.64] ;  /* 0x0000000402077981 */ /* 0x001ea8000c1e1900 */
[----:B------:R-:W2:Y:S02]  /*0240*/  LDG.E R8, desc[UR4][R2.64+0x4] ;  /* 0x0000040402087981 */ /* 0x000ea4000c1e1900 */
[----:B--2---:R-:W-:-:S13]  /*0250*/  ISETP.GT.AND P2, PT, R7, R8, PT ;  /* 0x000000080700720c */ /* 0x004fda0003f44270 */
[----:B------:R1:W-:Y:S04]  /*0260*/  @P2 STG.E desc[UR4][R2.64], R8 ;  /* 0x0000000802002986 */ /* 0x0003e8000c101904 */
[----:B------:R1:W-:Y:S02]  /*0270*/  @P2 STG.E desc[UR4][R2.64+0x4], R7 ;  /* 0x0000040702002986 */ /* 0x0003e4000c101904 */
.L_x_4:
[----:B------:R-:W-:Y:S05]  /*0280*/  BSYNC.RECONVERGENT B0 ;  /* 0x0000000000007941 */ /* 0x000fea0003800200 */
.L_x_3:
[----:B------:R-:W-:Y:S06]  /*0290*/  BAR.SYNC.DEFER_BLOCKING 0x0 ;  /* 0x0000000000007b1d */ /* 0x000fec0000010000 */
[----:B------:R-:W-:Y:S04]  /*02a0*/  BSSY.RECONVERGENT B0, `(.L_x_5) ;  /* 0x0000007000007945 */ /* 0x000fe80003800200 */
[----:B------:R-:W-:Y:S05]  /*02b0*/  @!P0 BRA `(.L_x_6) ;  /* 0x0000000000148947 */ /* 0x000fea0003800000 */
[----:B01----:R-:W2:Y:S04]  /*02c0*/  LDG.E R7, desc[UR4][R4.64] ;  /* 0x0000000404077981 */ /* 0x003ea8000c1e1900 */
[----:B------:R-:W2:Y:S02]  /*02d0*/  LDG.E R8, desc[UR4][R4.64+0x4] ;  /* 0x0000040404087981 */ /* 0x000ea4000c1e1900 */
[----:B--2---:R-:W-:-:S13]  /*02e0*/  ISETP.GT.AND P2, PT, R7, R8, PT ;  /* 0x000000080700720c */ /* 0x004fda0003f44270 */
[----:B------:R2:W-:Y:S04]  /*02f0*/  @P2 STG.E desc[UR4][R4.64], R8 ;  /* 0x0000000804002986 */ /* 0x0005e8000c101904 */
[----:B------:R2:W-:Y:S02]  /*0300*/  @P2 STG.E desc[UR4][R4.64+0x4], R7 ;  /* 0x0000040704002986 */ /* 0x0005e4000c101904 */
.L_x_6:
[----:B------:R-:W-:Y:S05]  /*0310*/  BSYNC.RECONVERGENT B0 ;  /* 0x0000000000007941 */ /* 0x000fea0003800200 */
.L_x_5:
[----:B------:R-:W-:Y:S01]  /*0320*/  VIADD R9, R9, 0x4 ;  /* 0x0000000409097836 */ /* 0x000fe20000000000 */
[----:B------:R-:W-:Y:S04]  /*0330*/  BAR.SYNC.DEFER_BLOCKING 0x0 ;  /* 0x0000000000007b1d */ /* 0x000fe80000010000 */
[----:B------:R-:W-:Y:S02]  /*0340*/  ISETP.NE.AND P3, PT, R9, RZ, PT ;  /* 0x000000ff0900720c */ /* 0x000fe40003f65270 */
[----:B------:R-:W-:Y:S04]  /*0350*/  BSSY.RECONVERGENT B0, `(.L_x_7) ;  /* 0x0000007000007945 */ /* 0x000fe80003800200 */
[----:B------:R-:W-:Y:S07]  /*0360*/  @!P1 BRA `(.L_x_8) ;  /* 0x0000000000149947 */ /* 0x000fee0003800000 */
[----:B012---:R-:W2:Y:S04]  /*0370*/  LDG.E R7, desc[UR4][R2.64] ;  /* 0x0000000402077981 */ /* 0x007ea8000c1e1900 */
[----:B------:R-:W2:Y:S02]  /*0380*/  LDG.E R8, desc[UR4][R2.64+0x4] ;  /* 0x0000040402087981 */ /* 0x000ea4000c1e1900 */
[----:B--2---:R-:W-:-:S13]  /*0390*/  ISETP.GT.AND P2, PT, R7, R8, PT ;  /* 0x000000080700720c */ /* 0x004fda0003f44270 */
[----:B------:R3:W-:Y:S04]  /*03a0*/  @P2 STG.E desc[UR4][R2.64], R8 ;  /* 0x0000000802002986 */ /* 0x0007e8000c101904 */
[----:B------:R3:W-:Y:S02]  /*03b0*/  @P2 STG.E desc[UR4][R2.64+0x4], R7 ;  /* 0x0000040702002986 */ /* 0x0007e4000c101904 */
.L_x_8:
[----:B------:R-:W-:Y:S05]  /*03c0*/  BSYNC.RECONVERGENT B0 ;  /* 0x0000000000007941 */ /* 0x000fea0003800200 */
.L_x_7:
[----:B------:R-:W-:Y:S06]  /*03d0*/  BAR.SYNC.DEFER_BLOCKING 0x0 ;  /* 0x0000000000007b1d */ /* 0x000fec0000010000 */
[----:B------:R-:W-:Y:S05]  /*03e0*/  @P3 BRA `(.L_x_9) ;  /* 0xfffffffc00643947 */ /* 0x000fea000383ffff */
.L_x_0:
[----:B------:R-:W-:-:S13]  /*03f0*/  ISETP.NE.AND P2, PT, R0, RZ, PT ;  /* 0x000000ff0000720c */ /* 0x000fda0003f45270 */
[----:B------:R-:W-:Y:S05]  /*0400*/  @!P2 EXIT ;  /* 0x000000000000a94d */ /* 0x000fea0003800000 */
[----:B------:R-:W-:-:S07]  /*0410*/  IMAD.MOV R0, RZ, RZ, -R0 ;  /* 0x000000ffff007224 */ /* 0x000fce00078e0a00 */
.L_x_13:
[----:B0123--:R-:W-:Y:S01]  /*0420*/  LOP3.LUT R7, R6, 0x1, RZ, 0xc0, !PT ;  /* 0x0000000106077812 */ /* 0x00ffe200078ec0ff */
[----:B------:R-:W-:Y:S01]  /*0430*/  VIADD R0, R0, 0x1 ;  /* 0x0000000100007836 */ /* 0x000fe20000000000 */
[----:B------:R-:W-:Y:S02]  /*0440*/  BSSY.RECONVERGENT B0, `(.L_x_10) ;  /* 0x0000012000007945 */ /* 0x000fe40003800200 */
[----:B------:R-:W-:Y:S02]  /*0450*/  ISETP.NE.U32.AND P3, PT, R7, 0x1, PT ;  /* 0x000000010700780c */ /* 0x000fe40003f65070 */
[----:B------:R-:W-:-:S11]  /*0460*/  ISETP.NE.AND P2, PT, R0, RZ, PT ;  /* 0x000000ff0000720c */ /* 0x000fd60003f45270 */
[----:B------:R-:W-:Y:S05]  /*0470*/  @P3 BRA `(.L_x_11) ;  /* 0x0000000000203947 */ /* 0x000fea0003800000 */
[----:B------:R-:W-:Y:S05]  /*0480*/  @!P1 BRA `(.L_x_12) ;  /* 0x0000000000349947 */ /* 0x000fea0003800000 */
[----:B------:R-:W2:Y:S04]  /*0490*/  LDG.E R7, desc[UR4][R2.64] ;  /* 0x0000000402077981 */ /* 0x000ea8000c1e1900 */
[----:B------:R-:W2:Y:S02]  /*04a0*/  LDG.E R8, desc[UR4][R2.64+0x4] ;  /* 0x0000040402087981 */ /* 0x000ea4000c1e1900 */
[----:B--2---:R-:W-:-:S13]  /*04b0*/  ISETP.GT.AND P3, PT, R7, R8, PT ;  /* 0x000000080700720c */ /* 0x004fda0003f64270 */
[----:B------:R-:W-:Y:S05]  /*04c0*/  @!P3 BRA `(.L_x_12) ;  /* 0x000000000024b947 */ /* 0x000fea0003800000 */
[----:B------:R0:W-:Y:S04]  /*04d0*/  STG.E desc[UR4][R2.64], R8 ;  /* 0x0000000802007986 */ /* 0x0001e8000c101904 */
[----:B------:R0:W-:Y:S01]  /*04e0*/  STG.E desc[UR4][R2.64+0x4], R7 ;  /* 0x0000040702007986 */ /* 0x0001e2000c101904 */
[----:B------:R-:W-:Y:S05]  /*04f0*/  BRA `(.L_x_12) ;  /* 0x0000000000187947 */ /* 0x000fea0003800000 */
.L_x_11:
[----:B------:R-:W-:Y:S05]  /*0500*/  @!P0 BRA `(.L_x_12) ;  /* 0x0000000000148947 */ /* 0x000fea0003800000 */
[----:B------:R-:W2:Y:S04]  /*0510*/  LDG.E R7, desc[UR4][R4.64] ;  /* 0x0000000404077981 */ /* 0x000ea8000c1e1900 */
[----:B------:R-:W2:Y:S02]  /*0520*/  LDG.E R8, desc[UR4][R4.64+0x4] ;  /* 0x0000040404087981 */ /* 0x000ea4000c1e1900 */
[----:B--2---:R-:W-:-:S13]  /*0530*/  ISETP.GT.AND P3, PT, R7, R8, PT ;  /* 0x000000080700720c */ /* 0x004fda0003f64270 */
[----:B------:R1:W-:Y:S04]  /*0540*/  @P3 STG.E desc[UR4][R4.64], R8 ;  /* 0x0000000804003986 */ /* 0x0003e8000c101904 */
[----:B------:R1:W-:Y:S02]  /*0550*/  @P3 STG.E desc[UR4][R4.64+0x4], R7 ;  /* 0x0000040704003986 */ /* 0x0003e4000c101904 */
.L_x_12:
[----:B------:R-:W-:Y:S05]  /*0560*/  BSYNC.RECONVERGENT B0 ;  /* 0x0000000000007941 */ /* 0x000fea0003800200 */
.L_x_10:
[----:B------:R-:W-:Y:S01]  /*0570*/  BAR.SYNC.DEFER_BLOCKING 0x0 ;  /* 0x0000000000007b1d */ /* 0x000fe20000010000 */
[----:B------:R-:W-:-:S05]  /*0580*/  VIADD R6, R6, 0x1 ;  /* 0x0000000106067836 */ /* 0x000fca0000000000 */
[----:B------:R-:W-:Y:S05]  /*0590*/  @P2 BRA `(.L_x_13) ;  /* 0xfffffffc00a02947 */ /* 0x000fea000383ffff */
[----:B------:R-:W-:Y:S05]  /*05a0*/  EXIT ;  /* 0x000000000000794d */ /* 0x000fea0003800000 */
.L_x_14:
[----:B------:R-:W-:-:S00]  /*05b0*/  BRA `(.L_x_14) ;  /* 0xfffffffc00fc7947 */ /* 0x000fc0000383ffff */
[----:B------:R-:W-:-:S00]  /*05c0*/  NOP ;  /* 0x0000000000007918 */ /* 0x000fc00000000000 */
        /* <DEDUP_REMOVED lines=11> */
.L_x_15:


//--------------------- .nv.shared.reserved.0     --------------------------
	.section	.nv.shared.reserved.0,"aw",@nobits
	.weak		__nv_reservedSMEM_offset_0_alias
	.size		__nv_reservedSMEM_offset_0_alias, 0, 64
	.other		__nv_reservedSMEM_offset_0_alias,@"STO_CUDA_RESERVED_SHARED STV_DEFAULT"
__nv_reservedSMEM_offset_0_alias:
	.zero		0
	.zero		64


//--------------------- .nv.constant0._Z11oddEvenSortPii --------------------------
	.section	.nv.constant0._Z11oddEvenSortPii,"a",@progbits
	.sectionflags	@""
	.align	4
.nv.constant0._Z11oddEvenSortPii:
	.zero		908


//--------------------- SYMBOLS --------------------------

	.type		.nv.reservedSmem.offset0,@object
	.size		.nv.reservedSmem.offset0,0x4
